//
// Generated by NVIDIA NVVM Compiler
//
// Compiler Build ID: CL-36424714
// Cuda compilation tools, release 13.0, V13.0.88
// Based on NVVM 20.0.0
//

.version 9.0
.target sm_100
.address_size 64

	// .globl	TransformRigid2D

.visible .entry TransformRigid2D(
	.param .u64 .ptr .align 1 TransformRigid2D_param_0,
	.param .u64 .ptr .align 1 TransformRigid2D_param_1,
	.param .u32 TransformRigid2D_param_2,
	.param .f64 TransformRigid2D_param_3,
	.param .f64 TransformRigid2D_param_4,
	.param .f64 TransformRigid2D_param_5,
	.param .f64 TransformRigid2D_param_6
)
{
	.reg .pred 	%p<2>;
	.reg .b32 	%r<7>;
	.reg .b64 	%rd<8>;
	.reg .b64 	%fd<14>;

	ld.param.u64 	%rd1, [TransformRigid2D_param_0];
	ld.param.u64 	%rd2, [TransformRigid2D_param_1];
	ld.param.u32 	%r2, [TransformRigid2D_param_2];
	ld.param.f64 	%fd1, [TransformRigid2D_param_3];
	ld.param.f64 	%fd2, [TransformRigid2D_param_4];
	ld.param.f64 	%fd3, [TransformRigid2D_param_5];
	ld.param.f64 	%fd4, [TransformRigid2D_param_6];
	mov.u32 	%r3, %tid.x;
	mov.u32 	%r4, %ntid.x;
	mov.u32 	%r5, %ctaid.x;
	mad.lo.s32 	%r1, %r4, %r5, %r3;
	setp.ge.s32 	%p1, %r1, %r2;
	@%p1 bra 	$L__BB0_2;
	cvta.to.global.u64 	%rd3, %rd1;
	cvta.to.global.u64 	%rd4, %rd2;
	shl.b32 	%r6, %r1, 1;
	mul.wide.s32 	%rd5, %r6, 8;
	add.s64 	%rd6, %rd3, %rd5;
	ld.global.f64 	%fd5, [%rd6];
	ld.global.f64 	%fd6, [%rd6+8];
	mul.f64 	%fd7, %fd1, %fd5;
	mul.f64 	%fd8, %fd2, %fd6;
	sub.f64 	%fd9, %fd7, %fd8;
	add.f64 	%fd10, %fd3, %fd9;
	mul.f64 	%fd11, %fd1, %fd6;
	fma.rn.f64 	%fd12, %fd2, %fd5, %fd11;
	add.f64 	%fd13, %fd4, %fd12;
	add.s64 	%rd7, %rd4, %rd5;
	st.global.f64 	[%rd7], %fd10;
	st.global.f64 	[%rd7+8], %fd13;
$L__BB0_2:
	ret;

}


// ===== COMPILED SASS (sm_100) =====

	.target	sm_100

	.elftype	@"ET_EXEC"


//--------------------- .note.nv.tkinfo           --------------------------
	.section	.note.nv.tkinfo,"",@"SHT_NOTE"
	.sectionflags	@"SHF_NOTE_NV_TKINFO"
	.tkinfo
        /*0018*/ 	.word	0x00000002
        /*0030*/ 	.string	""
        /*0030*/ 	.string	"ptxas"
        /*0030*/ 	.string	"Cuda compilation tools, release 13.0, V13.0.88"
        /*0030*/ 	.string	"Build cuda_13.0.r13.0/compiler.36424714_0"
        /*0030*/ 	.string	"-arch sm_100 -m 64 "



//--------------------- .note.nv.cuinfo           --------------------------
	.section	.note.nv.cuinfo,"",@"SHT_NOTE"
	.sectionflags	@"SHF_NOTE_NV_CUINFO"
        /*0018*/ 	.short	0x0002
        /*001a*/ 	.short	0x0064
        /*001c*/ 	.short	0x0082
	.zero		2


//--------------------- .nv.info                  --------------------------
	.section	.nv.info,"",@"SHT_CUDA_INFO"
	.align	4


	//----- nvinfo : EIATTR_REGCOUNT
	.align		4
        /*0000*/ 	.byte	0x04, 0x2f
        /*0002*/ 	.short	(.L_1 - .L_0)
	.align		4
.L_0:
        /*0004*/ 	.word	index@(TransformRigid2D)
        /*0008*/ 	.word	0x00000010


	//----- nvinfo : EIATTR_FRAME_SIZE
	.align		4
.L_1:
        /*000c*/ 	.byte	0x04, 0x11
        /*000e*/ 	.short	(.L_3 - .L_2)
	.align		4
.L_2:
        /*0010*/ 	.word	index@(TransformRigid2D)
        /*0014*/ 	.word	0x00000000


	//----- nvinfo : EIATTR_MIN_STACK_SIZE
	.align		4
.L_3:
        /*0018*/ 	.byte	0x04, 0x12
        /*001a*/ 	.short	(.L_5 - .L_4)
	.align		4
.L_4:
        /*001c*/ 	.word	index@(TransformRigid2D)
        /*0020*/ 	.word	0x00000000
.L_5:


//--------------------- .nv.compat                --------------------------
	.section	.nv.compat,"",@"SHT_CUDA_COMPAT_INFO"
	.align	4
        /*0000*/ 	.byte	0x02, 0x09, 0x00, 0x00, 0x02, 0x02, 0x01, 0x00, 0x02, 0x05, 0x05, 0x00, 0x03, 0x07, 0x01, 0x01
        /*0010*/ 	.byte	0x02, 0x03, 0x00, 0x00, 0x02, 0x06, 0x01, 0x00, 0x04, 0x0b, 0x08, 0x00, 0x01, 0x00, 0x00, 0x00
        /*0020*/ 	.byte	0x00, 0x00, 0x00, 0x00


//--------------------- .nv.info.TransformRigid2D --------------------------
	.section	.nv.info.TransformRigid2D,"",@"SHT_CUDA_INFO"
	.sectionflags	@""
	.align	4


	//----- nvinfo : EIATTR_CUDA_API_VERSION
	.align		4
        /*0000*/ 	.byte	0x04, 0x37
        /*0002*/ 	.short	(.L_7 - .L_6)
.L_6:
        /*0004*/ 	.word	0x00000082


	//----- nvinfo : EIATTR_KPARAM_INFO
	.align		4
.L_7:
        /*0008*/ 	.byte	0x04, 0x17
        /*000a*/ 	.short	(.L_9 - .L_8)
.L_8:
        /*000c*/ 	.word	0x00000000
        /*0010*/ 	.short	0x0006
        /*0012*/ 	.short	0x0030
        /*0014*/ 	.byte	0x00, 0xf0, 0x21, 0x00


	//----- nvinfo : EIATTR_KPARAM_INFO
	.align		4
.L_9:
        /*0018*/ 	.byte	0x04, 0x17
        /*001a*/ 	.short	(.L_11 - .L_10)
.L_10:
        /*001c*/ 	.word	0x00000000
        /*0020*/ 	.short	0x0005
        /*0022*/ 	.short	0x0028
        /*0024*/ 	.byte	0x00, 0xf0, 0x21, 0x00


	//----- nvinfo : EIATTR_KPARAM_INFO
	.align		4
.L_11:
        /*0028*/ 	.byte	0x04, 0x17
        /*002a*/ 	.short	(.L_13 - .L_12)
.L_12:
        /*002c*/ 	.word	0x00000000
        /*0030*/ 	.short	0x0004
        /*0032*/ 	.short	0x0020
        /*0034*/ 	.byte	0x00, 0xf0, 0x21, 0x00


	//----- nvinfo : EIATTR_KPARAM_INFO
	.align		4
.L_13:
        /*0038*/ 	.byte	0x04, 0x17
        /*003a*/ 	.short	(.L_15 - .L_14)
.L_14:
        /*003c*/ 	.word	0x00000000
        /*0040*/ 	.short	0x0003
        /*0042*/ 	.short	0x0018
        /*0044*/ 	.byte	0x00, 0xf0, 0x21, 0x00


	//----- nvinfo : EIATTR_KPARAM_INFO
	.align		4
.L_15:
        /*0048*/ 	.byte	0x04, 0x17
        /*004a*/ 	.short	(.L_17 - .L_16)
.L_16:
        /*004c*/ 	.word	0x00000000
        /*0050*/ 	.short	0x0002
        /*0052*/ 	.short	0x0010
        /*0054*/ 	.byte	0x00, 0xf0, 0x11, 0x00


	//----- nvinfo : EIATTR_KPARAM_INFO
	.align		4
.L_17:
        /*0058*/ 	.byte	0x04, 0x17
        /*005a*/ 	.short	(.L_19 - .L_18)
.L_18:
        /*005c*/ 	.word	0x00000000
        /*0060*/ 	.short	0x0001
        /*0062*/ 	.short	0x0008
        /*0064*/ 	.byte	0x00, 0xf5, 0x21, 0x00


	//----- nvinfo : EIATTR_KPARAM_INFO
	.align		4
.L_19:
        /*0068*/ 	.byte	0x04, 0x17
        /*006a*/ 	.short	(.L_21 - .L_20)
.L_20:
        /*006c*/ 	.word	0x00000000
        /*0070*/ 	.short	0x0000
        /*0072*/ 	.short	0x0000
        /*0074*/ 	.byte	0x00, 0xf5, 0x21, 0x00


	//----- nvinfo : EIATTR_SPARSE_MMA_MASK
	.align		4
.L_21:
        /*0078*/ 	.byte	0x03, 0x50
        /*007a*/ 	.short	0x0000


	//----- nvinfo : EIATTR_MAXREG_COUNT
	.align		4
        /*007c*/ 	.byte	0x03, 0x1b
        /*007e*/ 	.short	0x00ff


	//----- nvinfo : EIATTR_MERCURY_ISA_VERSION
	.align		4
        /*0080*/ 	.byte	0x03, 0x5f
        /*0082*/ 	.short	0x0101


	//----- nvinfo : EIATTR_VRC_CTA_INIT_COUNT
	.align		4
        /*0084*/ 	.byte	0x02, 0x4a
	.zero		1
	.zero		1


	//----- nvinfo : EIATTR_EXIT_INSTR_OFFSETS
	.align		4
        /*0088*/ 	.byte	0x04, 0x1c
        /*008a*/ 	.short	(.L_23 - .L_22)


	//   ....[0]....
.L_22:
        /*008c*/ 	.word	0x00000070


	//   ....[1]....
        /*0090*/ 	.word	0x000001b0


	//----- nvinfo : EIATTR_CBANK_PARAM_SIZE
	.align		4
.L_23:
        /*0094*/ 	.byte	0x03, 0x19
        /*0096*/ 	.short	0x0038


	//----- nvinfo : EIATTR_PARAM_CBANK
	.align		4
        /*0098*/ 	.byte	0x04, 0x0a
        /*009a*/ 	.short	(.L_25 - .L_24)
	.align		4
.L_24:
        /*009c*/ 	.word	index@(.nv.constant0.TransformRigid2D)
        /*00a0*/ 	.short	0x0380
        /*00a2*/ 	.short	0x0038


	//----- nvinfo : EIATTR_SW_WAR
	.align		4
.L_25:
        /*00a4*/ 	.byte	0x04, 0x36
        /*00a6*/ 	.short	(.L_27 - .L_26)
.L_26:
        /*00a8*/ 	.word	0x00000008
.L_27:


//--------------------- .nv.callgraph             --------------------------
	.section	.nv.callgraph,"",@"SHT_CUDA_CALLGRAPH"
	.align	4
	.sectionentsize	8
	.align		4
        /*0000*/ 	.word	0x00000000
	.align		4
        /*0004*/ 	.word	0xffffffff
	.align		4
        /*0008*/ 	.word	0x00000000
	.align		4
        /*000c*/ 	.word	0xfffffffe
	.align		4
        /*0010*/ 	.word	0x00000000
	.align		4
        /*0014*/ 	.word	0xfffffffd
	.align		4
        /*0018*/ 	.word	0x00000000
	.align		4
        /*001c*/ 	.word	0xfffffffc


//--------------------- .text.TransformRigid2D    --------------------------
	.section	.text.TransformRigid2D,"ax",@progbits
	.align	128
        .global         TransformRigid2D
        .type           TransformRigid2D,@function
        .size           TransformRigid2D,(.L_x_1 - TransformRigid2D)
        .other          TransformRigid2D,@"STO_CUDA_ENTRY STV_DEFAULT"
TransformRigid2D:
.text.TransformRigid2D:
[----:B------:R-:W-:Y:S01]  /*0000*/  LDC R1, c[0x0][0x37c] ;  /* 0x0000df00ff017b82 */ /* 0x000fe20000000800 */
[----:B------:R-:W0:Y:S01]  /*0010*/  S2R R0, SR_TID.X ;  /* 0x0000000000007919 */ /* 0x000e220000002100 */
[----:B------:R-:W0:Y:S01]  /*0020*/  LDCU UR4, c[0x0][0x360] ;  /* 0x00006c00ff0477ac */ /* 0x000e220008000800 */
[----:B------:R-:W0:Y:S01]  /*0030*/  S2R R3, SR_CTAID.X ;  /* 0x0000000000037919 */ /* 0x000e220000002500 */
[----:B------:R-:W1:Y:S01]  /*0040*/  LDCU UR5, c[0x0][0x390] ;  /* 0x00007200ff0577ac */ /* 0x000e620008000800 */
[----:B0-----:R-:W-:-:S05]  /*0050*/  IMAD R0, R3, UR4, R0 ;  /* 0x0000000403007c24 */ /* 0x001fca000f8e0200 */
[----:B-1----:R-:W-:-:S13]  /*0060*/  ISETP.GE.AND P0, PT, R0, UR5, PT ;  /* 0x0000000500007c0c */ /* 0x002fda000bf06270 */
[----:B------:R-:W-:Y:S05]  /*0070*/  @P0 EXIT ;  /* 0x000000000000094d */ /* 0x000fea0003800000 */
[----:B------:R-:W0:Y:S01]  /*0080*/  LDC.64 R2, c[0x0][0x380] ;  /* 0x0000e000ff027b82 */ /* 0x000e220000000a00 */
[----:B------:R-:W1:Y:S01]  /*0090*/  LDCU.64 UR4, c[0x0][0x358] ;  /* 0x00006b00ff0477ac */ /* 0x000e620008000a00 */
[----:B------:R-:W-:Y:S01]  /*00a0*/  SHF.L.U32 R13, R0, 0x1, RZ ;  /* 0x00000001000d7819 */ /* 0x000fe200000006ff */
[----:B------:R-:W2:Y:S05]  /*00b0*/  LDCU.128 UR8, c[0x0][0x3a0] ;  /* 0x00007400ff0877ac */ /* 0x000eaa0008000c00 */
[----:B------:R-:W3:Y:S01]  /*00c0*/  LDC.64 R10, c[0x0][0x388] ;  /* 0x0000e200ff0a7b82 */ /* 0x000ee20000000a00 */
[----:B------:R-:W4:Y:S01]  /*00d0*/  LDCU.64 UR6, c[0x0][0x398] ;  /* 0x00007300ff0677ac */ /* 0x000f220008000a00 */
[----:B------:R-:W5:Y:S01]  /*00e0*/  LDCU.64 UR12, c[0x0][0x3b0] ;  /* 0x00007600ff0c77ac */ /* 0x000f620008000a00 */
[----:B0-----:R-:W-:-:S05]  /*00f0*/  IMAD.WIDE R2, R13, 0x8, R2 ;  /* 0x000000080d027825 */ /* 0x001fca00078e0202 */
[----:B-1----:R-:W2:Y:S04]  /*0100*/  LDG.E.64 R6, desc[UR4][R2.64+0x8] ;  /* 0x0000080402067981 */ /* 0x002ea8000c1e1b00 */
[----:B------:R3:W5:Y:S02]  /*0110*/  LDG.E.64 R4, desc[UR4][R2.64] ;  /* 0x0000000402047981 */ /* 0x000764000c1e1b00 */
[----:B---3--:R-:W-:Y:S01]  /*0120*/  IMAD.WIDE R2, R13, 0x8, R10 ;  /* 0x000000080d027825 */ /* 0x008fe200078e020a */
[C---:B--2---:R-:W-:Y:S02]  /*0130*/  DMUL R8, R6.reuse, UR8 ;  /* 0x0000000806087c28 */ /* 0x044fe40008000000 */
[----:B----4-:R-:W-:-:S06]  /*0140*/  DMUL R6, R6, UR6 ;  /* 0x0000000606067c28 */ /* 0x010fcc0008000000 */
[C---:B-----5:R-:W-:Y:S02]  /*0150*/  DFMA R8, R4.reuse, UR6, -R8 ;  /* 0x0000000604087c2b */ /* 0x060fe40008000808 */
[----:B------:R-:W-:-:S06]  /*0160*/  DFMA R6, R4, UR8, R6 ;  /* 0x0000000804067c2b */ /* 0x000fcc0008000006 */
[----:B------:R-:W-:Y:S02]  /*0170*/  DADD R8, R8, UR10 ;  /* 0x0000000a08087e29 */ /* 0x000fe40008000000 */
[----:B------:R-:W-:-:S05]  /*0180*/  DADD R6, R6, UR12 ;  /* 0x0000000c06067e29 */ /* 0x000fca0008000000 */
[----:B------:R-:W-:Y:S04]  /*0190*/  STG.E.64 desc[UR4][R2.64], R8 ;  /* 0x0000000802007986 */ /* 0x000fe8000c101b04 */
[----:B------:R-:W-:Y:S01]  /*01a0*/  STG.E.64 desc[UR4][R2.64+0x8], R6 ;  /* 0x0000080602007986 */ /* 0x000fe2000c101b04 */
[----:B------:R-:W-:Y:S05]  /*01b0*/  EXIT ;  /* 0x000000000000794d */ /* 0x000fea0003800000 */
.L_x_0:
[----:B------:R-:W-:-:S00]  /*01c0*/  BRA `(.L_x_0) ;  /* 0xfffffffc00fc7947 */ /* 0x000fc0000383ffff */
[----:B------:R-:W-:-:S00]  /*01d0*/  NOP ;  /* 0x0000000000007918 */ /* 0x000fc00000000000 */
        /* <DEDUP_REMOVED lines=10> */
.L_x_1:


//--------------------- .nv.shared.reserved.0     --------------------------
	.section	.nv.shared.reserved.0,"aw",@nobits
	.weak		__nv_reservedSMEM_offset_0_alias
	.size		__nv_reservedSMEM_offset_0_alias, 0, 64
	.other		__nv_reservedSMEM_offset_0_alias,@"STO_CUDA_RESERVED_SHARED STV_DEFAULT"
__nv_reservedSMEM_offset_0_alias:
	.zero		0
	.zero		64


//--------------------- .nv.constant0.TransformRigid2D --------------------------
	.section	.nv.constant0.TransformRigid2D,"a",@progbits
	.sectionflags	@""
	.align	4
.nv.constant0.TransformRigid2D:
	.zero		952


//--------------------- SYMBOLS --------------------------

	.type		.nv.reservedSmem.offset0,@object
	.size		.nv.reservedSmem.offset0,0x4
